	.headerflags	@"EF_CUDA_TEXMODE_UNIFIED EF_CUDA_64BIT_ADDRESS EF_CUDA_ACCELERATORS EF_CUDA_SM90 EF_CUDA_VIRTUAL_SM(EF_CUDA_SM90)"
	.elftype	@"ET_EXEC"


//--------------------- .nv.info                  --------------------------
	.section	.nv.info,"",@"SHT_CUDA_INFO"
	.align	4


	//----- nvinfo : EIATTR_REGCOUNT
	.align		4
        /*0000*/ 	.byte	0x04, 0x2f
        /*0002*/ 	.short	(.L_2 - .L_1)
	.align		4
.L_1:
        /*0004*/ 	.word	index@(triton_poi_fused_native_layer_norm_1)
        /*0008*/ 	.word	0x00000014


	//----- nvinfo : EIATTR_MIN_STACK_SIZE
	.align		4
.L_2:
        /*000c*/ 	.byte	0x04, 0x12
        /*000e*/ 	.short	(.L_4 - .L_3)
	.align		4
.L_3:
        /*0010*/ 	.word	index@(triton_poi_fused_native_layer_norm_1)
        /*0014*/ 	.word	0x00000000


	//----- nvinfo : EIATTR_FRAME_SIZE
	.align		4
.L_4:
        /*0018*/ 	.byte	0x04, 0x11
        /*001a*/ 	.short	(.L_6 - .L_5)
	.align		4
.L_5:
        /*001c*/ 	.word	index@(triton_poi_fused_native_layer_norm_1)
        /*0020*/ 	.word	0x00000000


	//----- nvinfo : EIATTR_MIN_STACK_SIZE
	.align		4
.L_6:
        /*0024*/ 	.byte	0x04, 0x12
        /*0026*/ 	.short	(.L_8 - .L_7)
	.align		4
.L_7:
        /*0028*/ 	.word	index@(triton_poi_fused_native_layer_norm_1)
        /*002c*/ 	.word	0x00000000
.L_8:


//--------------------- .nv.info.triton_poi_fused_native_layer_norm_1 --------------------------
	.section	.nv.info.triton_poi_fused_native_layer_norm_1,"",@"SHT_CUDA_INFO"
	.sectionflags	@""
	.align	4


	//----- nvinfo : EIATTR_CUDA_API_VERSION
	.align		4
        /*0000*/ 	.byte	0x04, 0x37
        /*0002*/ 	.short	(.L_10 - .L_9)
.L_9:
        /*0004*/ 	.word	0x0000007c


	//----- nvinfo : EIATTR_KPARAM_INFO
	.align		4
.L_10:
        /*0008*/ 	.byte	0x04, 0x17
        /*000a*/ 	.short	(.L_12 - .L_11)
.L_11:
        /*000c*/ 	.word	0x00000000
        /*0010*/ 	.short	0x0003
        /*0012*/ 	.short	0x0018
        /*0014*/ 	.byte	0x00, 0xf0, 0x11, 0x00


	//----- nvinfo : EIATTR_KPARAM_INFO
	.align		4
.L_12:
        /*0018*/ 	.byte	0x04, 0x17
        /*001a*/ 	.short	(.L_14 - .L_13)
.L_13:
        /*001c*/ 	.word	0x00000000
        /*0020*/ 	.short	0x0002
        /*0022*/ 	.short	0x0010
        /*0024*/ 	.byte	0x00, 0xf4, 0x21, 0x00


	//----- nvinfo : EIATTR_KPARAM_INFO
	.align		4
.L_14:
        /*0028*/ 	.byte	0x04, 0x17
        /*002a*/ 	.short	(.L_16 - .L_15)
.L_15:
        /*002c*/ 	.word	0x00000000
        /*0030*/ 	.short	0x0001
        /*0032*/ 	.short	0x0008
        /*0034*/ 	.byte	0x00, 0xf4, 0x21, 0x00


	//----- nvinfo : EIATTR_KPARAM_INFO
	.align		4
.L_16:
        /*0038*/ 	.byte	0x04, 0x17
        /*003a*/ 	.short	(.L_18 - .L_17)
.L_17:
        /*003c*/ 	.word	0x00000000
        /*0040*/ 	.short	0x0000
        /*0042*/ 	.short	0x0000
        /*0044*/ 	.byte	0x00, 0xf4, 0x21, 0x00


	//----- nvinfo : EIATTR_SPARSE_MMA_MASK
	.align		4
.L_18:
        /*0048*/ 	.byte	0x03, 0x50
        /*004a*/ 	.short	0x0000


	//----- nvinfo : EIATTR_MAXREG_COUNT
	.align		4
        /*004c*/ 	.byte	0x03, 0x1b
        /*004e*/ 	.short	0x00ff


	//----- nvinfo : EIATTR_EXIT_INSTR_OFFSETS
	.align		4
        /*0050*/ 	.byte	0x04, 0x1c
        /*0052*/ 	.short	(.L_20 - .L_19)


	//   ....[0]....
.L_19:
        /*0054*/ 	.word	0x000002d0


	//   ....[1]....
        /*0058*/ 	.word	0x00000310


	//----- nvinfo : EIATTR_REQNTID
	.align		4
.L_20:
        /*005c*/ 	.byte	0x04, 0x10
        /*005e*/ 	.short	(.L_22 - .L_21)
.L_21:
        /*0060*/ 	.word	0x00000080
        /*0064*/ 	.word	0x00000001
        /*0068*/ 	.word	0x00000001


	//----- nvinfo : EIATTR_CBANK_PARAM_SIZE
	.align		4
.L_22:
        /*006c*/ 	.byte	0x03, 0x19
        /*006e*/ 	.short	0x001c


	//----- nvinfo : EIATTR_PARAM_CBANK
	.align		4
        /*0070*/ 	.byte	0x04, 0x0a
        /*0072*/ 	.short	(.L_24 - .L_23)
	.align		4
.L_23:
        /*0074*/ 	.word	index@(.nv.constant0.triton_poi_fused_native_layer_norm_1)
        /*0078*/ 	.short	0x0210
        /*007a*/ 	.short	0x001c


	//----- nvinfo : EIATTR_SW_WAR
	.align		4
.L_24:
        /*007c*/ 	.byte	0x04, 0x36
        /*007e*/ 	.short	(.L_26 - .L_25)
.L_25:
        /*0080*/ 	.word	0x00000008
.L_26:


//--------------------- .nv.callgraph             --------------------------
	.section	.nv.callgraph,"",@"SHT_CUDA_CALLGRAPH"
	.align	4
	.sectionentsize	8
	.align		4
        /*0000*/ 	.word	0x00000000
	.align		4
        /*0004*/ 	.word	0xffffffff
	.align		4
        /*0008*/ 	.word	0x00000000
	.align		4
        /*000c*/ 	.word	0xfffffffe
	.align		4
        /*0010*/ 	.word	0x00000000
	.align		4
        /*0014*/ 	.word	0xfffffffd
	.align		4
        /*0018*/ 	.word	0x00000000
	.align		4
        /*001c*/ 	.word	0xfffffffc


//--------------------- .nv.constant4             --------------------------
	.section	.nv.constant4,"a",@progbits
	.align	8
	.align		8
.nv.constant4:
        /*0000*/ 	.dword	_$_str


//--------------------- .text.triton_poi_fused_native_layer_norm_1 --------------------------
	.section	.text.triton_poi_fused_native_layer_norm_1,"ax",@progbits
	.align	128
        .global         triton_poi_fused_native_layer_norm_1
        .type           triton_poi_fused_native_layer_norm_1,@function
        .size           triton_poi_fused_native_layer_norm_1,(.L_x_1 - triton_poi_fused_native_layer_norm_1)
        .other          triton_poi_fused_native_layer_norm_1,@"STO_CUDA_ENTRY STV_DEFAULT"
triton_poi_fused_native_layer_norm_1:
.text.triton_poi_fused_native_layer_norm_1:
[----:B------:R-:W0:Y:S02]  /*0000*/  LDC R1, c[0x0][0x28] ;  /* 0x00000a00ff017b82 */ /* 0x000e240000000800 */
[----:B------:R-:W1:Y:S01]  /*0010*/  S2R R0, SR_TID.X ;  /* 0x0000000000007919 */ /* 0x000e620000002100 */
[----:B------:R-:W-:Y:S01]  /*0020*/  CS2R R12, SRZ ;  /* 0x00000000000c7805 */ /* 0x000fe2000001ff00 */
[----:B------:R-:W-:Y:S01]  /*0030*/  ULDC.64 UR4, c[0x0][0x208] ;  /* 0x0000820000047ab9 */ /* 0x000fe20000000a00 */
[----:B------:R-:W2:Y:S01]  /*0040*/  S2R R3, SR_CTAID.X ;  /* 0x0000000000037919 */ /* 0x000ea20000002500 */
[----:B-1----:R-:W-:-:S04]  /*0050*/  LOP3.LUT R0, R0, 0x7f, RZ, 0xc0, !PT ;  /* 0x0000007f00007812 */ /* 0x002fc800078ec0ff */
[----:B--2---:R-:W-:Y:S02]  /*0060*/  LEA R0, R3, R0, 0x7 ;  /* 0x0000000003007211 */ /* 0x004fe400078e38ff */
[----:B------:R-:W1:Y:S02]  /*0070*/  LDC.64 R2, c[0x0][0x210] ;  /* 0x00008400ff027b82 */ /* 0x000e640000000a00 */
[----:B------:R-:W-:Y:S02]  /*0080*/  SHF.R.S32.HI R5, RZ, 0x1f, R0 ;  /* 0x0000001fff057819 */ /* 0x000fe40000011400 */
[----:B------:R-:W-:Y:S02]  /*0090*/  ISETP.GE.AND P0, PT, R0, 0x100, PT ;  /* 0x000001000000780c */ /* 0x000fe40003f06270 */
[----:B------:R-:W-:-:S04]  /*00a0*/  LEA.HI R5, R5, R0, RZ, 0x6 ;  /* 0x0000000005057211 */ /* 0x000fc800078f30ff */
[C---:B------:R-:W-:Y:S02]  /*00b0*/  SHF.L.U32 R4, R5.reuse, 0x2, RZ ;  /* 0x0000000205047819 */ /* 0x040fe400000006ff */
[----:B------:R-:W-:Y:S02]  /*00c0*/  LOP3.LUT R5, R5, 0xffffffc0, RZ, 0xc0, !PT ;  /* 0xffffffc005057812 */ /* 0x000fe400078ec0ff */
[----:B------:R-:W-:-:S04]  /*00d0*/  LOP3.LUT R4, R4, 0xffffff00, RZ, 0xc0, !PT ;  /* 0xffffff0004047812 */ /* 0x000fc800078ec0ff */
[----:B------:R-:W-:-:S04]  /*00e0*/  IADD3 R9, R4, R0, -R5 ;  /* 0x0000000004097210 */ /* 0x000fc80007ffe805 */
[----:B------:R-:W-:Y:S02]  /*00f0*/  IADD3 R7, R9, 0x40, RZ ;  /* 0x0000004009077810 */ /* 0x000fe40007ffe0ff */
[----:B------:R-:W-:Y:S01]  /*0100*/  IADD3 R11, R9, 0x80, RZ ;  /* 0x00000080090b7810 */ /* 0x000fe20007ffe0ff */
[----:B-1----:R-:W-:Y:S01]  /*0110*/  IMAD.WIDE R4, R9, 0x4, R2 ;  /* 0x0000000409047825 */ /* 0x002fe200078e0202 */
[----:B------:R-:W-:-:S03]  /*0120*/  IADD3 R15, R9, 0xc0, RZ ;  /* 0x000000c0090f7810 */ /* 0x000fc60007ffe0ff */
[--C-:B------:R-:W-:Y:S01]  /*0130*/  IMAD.WIDE R6, R7, 0x4, R2.reuse ;  /* 0x0000000407067825 */ /* 0x100fe200078e0202 */
[----:B------:R1:W2:Y:S03]  /*0140*/  @!P0 LDG.E R12, desc[UR4][R4.64] ;  /* 0x00000004040c8981 */ /* 0x0002a6000c1e1900 */
[--C-:B------:R-:W-:Y:S01]  /*0150*/  IMAD.WIDE R8, R11, 0x4, R2.reuse ;  /* 0x000000040b087825 */ /* 0x100fe200078e0202 */
[----:B------:R-:W2:Y:S03]  /*0160*/  @!P0 LDG.E R13, desc[UR4][R6.64] ;  /* 0x00000004060d8981 */ /* 0x000ea6000c1e1900 */
[----:B------:R-:W-:Y:S01]  /*0170*/  IMAD.WIDE R10, R15, 0x4, R2 ;  /* 0x000000040f0a7825 */ /* 0x000fe200078e0202 */
[----:B------:R-:W-:Y:S01]  /*0180*/  CS2R R14, SRZ ;  /* 0x00000000000e7805 */ /* 0x000fe2000001ff00 */
[----:B-1----:R-:W1:Y:S05]  /*0190*/  LDC.64 R4, c[0x0][0x220] ;  /* 0x00008800ff047b82 */ /* 0x002e6a0000000a00 */
[----:B------:R3:W4:Y:S04]  /*01a0*/  @!P0 LDG.E R14, desc[UR4][R8.64] ;  /* 0x00000004080e8981 */ /* 0x000728000c1e1900 */
[----:B------:R-:W5:Y:S01]  /*01b0*/  @!P0 LDG.E R15, desc[UR4][R10.64] ;  /* 0x000000040a0f8981 */ /* 0x000f62000c1e1900 */
[----:B---3--:R-:W-:Y:S01]  /*01c0*/  HFMA2.MMA R8, -RZ, RZ, 1.625, 0 ;  /* 0x3e800000ff087435 */ /* 0x008fe200000001ff */
[----:B--2---:R-:W-:-:S04]  /*01d0*/  FADD R3, R13, R12 ;  /* 0x0000000c0d037221 */ /* 0x004fc80000000000 */
[----:B----4-:R-:W-:Y:S02]  /*01e0*/  FADD R16, R3, R14 ;  /* 0x0000000e03107221 */ /* 0x010fe40000000000 */
[----:B------:R-:W2:Y:S02]  /*01f0*/  LDC.64 R2, c[0x0][0x218] ;  /* 0x00008600ff027b82 */ /* 0x000ea40000000a00 */
[----:B-----5:R-:W-:-:S04]  /*0200*/  FADD R16, R16, R15 ;  /* 0x0000000f10107221 */ /* 0x020fc80000000000 */
[----:B------:R-:W-:-:S04]  /*0210*/  FMUL R17, R16, 0.25 ;  /* 0x3e80000010117820 */ /* 0x000fc80000400000 */
[C---:B------:R-:W-:Y:S01]  /*0220*/  FADD R13, -R17.reuse, R13 ;  /* 0x0000000d110d7221 */ /* 0x040fe20000000100 */
[C---:B------:R-:W-:Y:S01]  /*0230*/  FADD R12, -R17.reuse, R12 ;  /* 0x0000000c110c7221 */ /* 0x040fe20000000100 */
[C---:B------:R-:W-:Y:S01]  /*0240*/  FADD R14, -R17.reuse, R14 ;  /* 0x0000000e110e7221 */ /* 0x040fe20000000100 */
[----:B------:R-:W-:Y:S01]  /*0250*/  FADD R6, -R17, R15 ;  /* 0x0000000f11067221 */ /* 0x000fe20000000100 */
[----:B------:R-:W-:-:S04]  /*0260*/  FMUL R13, R13, R13 ;  /* 0x0000000d0d0d7220 */ /* 0x000fc80000400000 */
[----:B------:R-:W-:-:S04]  /*0270*/  FFMA R13, R12, R12, R13 ;  /* 0x0000000c0c0d7223 */ /* 0x000fc8000000000d */
[----:B------:R-:W-:Y:S01]  /*0280*/  FFMA R13, R14, R14, R13 ;  /* 0x0000000e0e0d7223 */ /* 0x000fe2000000000d */
[----:B--2---:R-:W-:-:S04]  /*0290*/  IMAD.WIDE R2, R0, 0x4, R2 ;  /* 0x0000000400027825 */ /* 0x004fc800078e0202 */
[----:B------:R-:W-:Y:S01]  /*02a0*/  FFMA R13, R6, R6, R13 ;  /* 0x00000006060d7223 */ /* 0x000fe2000000000d */
[----:B------:R2:W-:Y:S03]  /*02b0*/  @!P0 STG.E desc[UR4][R2.64], R17 ;  /* 0x0000001102008986 */ /* 0x0005e6000c101904 */
[----:B------:R-:W-:Y:S01]  /*02c0*/  FFMA R13, R13, R8, 9.9999997473787516356e-06 ;  /* 0x3727c5ac0d0d7423 */ /* 0x000fe20000000008 */
[----:B-1----:R-:W-:Y:S06]  /*02d0*/  @P0 EXIT ;  /* 0x000000000000094d */ /* 0x002fec0003800000 */
[----:B------:R-:W0:Y:S01]  /*02e0*/  MUFU.RSQ R13, R13 ;  /* 0x0000000d000d7308 */ /* 0x000e220000001400 */
[----:B--2---:R-:W-:-:S05]  /*02f0*/  IMAD.WIDE R2, R0, 0x4, R4 ;  /* 0x0000000400027825 */ /* 0x004fca00078e0204 */
[----:B0-----:R-:W-:Y:S01]  /*0300*/  STG.E desc[UR4][R2.64], R13 ;  /* 0x0000000d02007986 */ /* 0x001fe2000c101904 */
[----:B------:R-:W-:Y:S05]  /*0310*/  EXIT ;  /* 0x000000000000794d */ /* 0x000fea0003800000 */
.L_x_0:
[----:B------:R-:W-:-:S00]  /*0320*/  BRA `(.L_x_0) ;  /* 0xfffffffc00fc7947 */ /* 0x000fc0000383ffff */
[----:B------:R-:W-:-:S00]  /*0330*/  NOP ;  /* 0x0000000000007918 */ /* 0x000fc00000000000 */
        /* <DEDUP_REMOVED lines=12> */
.L_x_1:


//--------------------- .nv.global.init           --------------------------
	.section	.nv.global.init,"aw",@progbits
.nv.global.init:
	.type		_$_str,@object
	.size		_$_str,(.L_0 - _$_str)
_$_str:
        /*0000*/ 	.byte	0x5f, 0x5f, 0x43, 0x55, 0x44, 0x41, 0x5f, 0x46, 0x54, 0x5a, 0x00
.L_0:


//--------------------- .nv.constant0.triton_poi_fused_native_layer_norm_1 --------------------------
	.section	.nv.constant0.triton_poi_fused_native_layer_norm_1,"a",@progbits
	.sectionflags	@""
	.align	4
.nv.constant0.triton_poi_fused_native_layer_norm_1:
	.zero		556
